//
// Generated by NVIDIA NVVM Compiler
//
// Compiler Build ID: CL-36424714
// Cuda compilation tools, release 13.0, V13.0.88
// Based on NVVM 20.0.0
//

.version 9.0
.target sm_100
.address_size 64

	// .globl	pbtCalcRobustMeanCUDA

.visible .entry pbtCalcRobustMeanCUDA(
	.param .u64 .ptr .align 1 pbtCalcRobustMeanCUDA_param_0,
	.param .u64 .ptr .align 1 pbtCalcRobustMeanCUDA_param_1,
	.param .u64 .ptr .align 1 pbtCalcRobustMeanCUDA_param_2,
	.param .u32 pbtCalcRobustMeanCUDA_param_3,
	.param .u32 pbtCalcRobustMeanCUDA_param_4,
	.param .u32 pbtCalcRobustMeanCUDA_param_5,
	.param .u64 .ptr .align 1 pbtCalcRobustMeanCUDA_param_6
)
{
	.reg .pred 	%p<26>;
	.reg .b32 	%r<65>;
	.reg .b32 	%f<188>;
	.reg .b64 	%rd<46>;

	ld.param.u64 	%rd9, [pbtCalcRobustMeanCUDA_param_0];
	ld.param.u64 	%rd6, [pbtCalcRobustMeanCUDA_param_1];
	ld.param.u64 	%rd7, [pbtCalcRobustMeanCUDA_param_2];
	ld.param.u32 	%r41, [pbtCalcRobustMeanCUDA_param_3];
	ld.param.u32 	%r42, [pbtCalcRobustMeanCUDA_param_4];
	ld.param.u32 	%r43, [pbtCalcRobustMeanCUDA_param_5];
	ld.param.u64 	%rd8, [pbtCalcRobustMeanCUDA_param_6];
	cvta.to.global.u64 	%rd1, %rd9;
	mov.u32 	%r1, %ctaid.x;
	setp.ge.s32 	%p1, %r1, %r41;
	@%p1 bra 	$L__BB0_42;
	cvta.to.global.u64 	%rd10, %rd8;
	mul.wide.u32 	%rd11, %r1, 4;
	add.s64 	%rd2, %rd10, %rd11;
	mov.b32 	%r44, 0;
	st.global.u32 	[%rd2], %r44;
	setp.eq.s32 	%p2, %r42, 0;
	@%p2 bra 	$L__BB0_42;
	mad.lo.s32 	%r46, %r43, %r41, %r1;
	mul.wide.s32 	%rd12, %r46, 4;
	add.s64 	%rd3, %rd1, %rd12;
	cvta.to.global.u64 	%rd13, %rd7;
	add.s64 	%rd4, %rd13, %rd11;
	cvta.to.global.u64 	%rd15, %rd6;
	add.s64 	%rd5, %rd15, %rd11;
	and.b32  	%r2, %r42, 7;
	setp.lt.u32 	%p3, %r42, 8;
	mov.b32 	%r63, 0;
	mov.f32 	%f151, 0f00000000;
	@%p3 bra 	$L__BB0_21;
	and.b32  	%r63, %r42, -8;
	neg.s32 	%r61, %r63;
	add.s32 	%r60, %r1, %r41;
	shl.b32 	%r6, %r41, 3;
	shl.b32 	%r47, %r41, 1;
	add.s32 	%r59, %r1, %r47;
	mad.lo.s32 	%r58, %r41, 3, %r1;
	shl.b32 	%r48, %r41, 2;
	add.s32 	%r57, %r1, %r48;
	mad.lo.s32 	%r56, %r41, 5, %r1;
	mad.lo.s32 	%r55, %r41, 6, %r1;
	mad.lo.s32 	%r54, %r41, 7, %r1;
	mov.f32 	%f151, 0f00000000;
	mov.u32 	%r53, %r1;
$L__BB0_4:
	.pragma "nounroll";
	mul.wide.u32 	%rd16, %r53, 4;
	add.s64 	%rd17, %rd1, %rd16;
	ld.global.f32 	%f2, [%rd17];
	ld.global.f32 	%f153, [%rd3];
	sub.f32 	%f100, %f2, %f153;
	abs.f32 	%f101, %f100;
	ld.global.f32 	%f152, [%rd4];
	setp.gt.f32 	%p4, %f101, %f152;
	@%p4 bra 	$L__BB0_6;
	ld.global.f32 	%f102, [%rd5];
	fma.rn.f32 	%f151, %f2, %f102, %f151;
	st.global.f32 	[%rd2], %f151;
	ld.global.f32 	%f153, [%rd3];
	ld.global.f32 	%f152, [%rd4];
$L__BB0_6:
	mul.wide.u32 	%rd18, %r60, 4;
	add.s64 	%rd19, %rd1, %rd18;
	ld.global.f32 	%f11, [%rd19];
	sub.f32 	%f103, %f11, %f153;
	abs.f32 	%f104, %f103;
	setp.gt.f32 	%p5, %f104, %f152;
	@%p5 bra 	$L__BB0_8;
	ld.global.f32 	%f105, [%rd5];
	fma.rn.f32 	%f151, %f11, %f105, %f151;
	st.global.f32 	[%rd2], %f151;
	ld.global.f32 	%f153, [%rd3];
	ld.global.f32 	%f152, [%rd4];
$L__BB0_8:
	mul.wide.u32 	%rd20, %r59, 4;
	add.s64 	%rd21, %rd1, %rd20;
	ld.global.f32 	%f18, [%rd21];
	sub.f32 	%f106, %f18, %f153;
	abs.f32 	%f107, %f106;
	setp.gt.f32 	%p6, %f107, %f152;
	@%p6 bra 	$L__BB0_10;
	ld.global.f32 	%f108, [%rd5];
	fma.rn.f32 	%f151, %f18, %f108, %f151;
	st.global.f32 	[%rd2], %f151;
	ld.global.f32 	%f153, [%rd3];
	ld.global.f32 	%f152, [%rd4];
$L__BB0_10:
	mul.wide.u32 	%rd22, %r58, 4;
	add.s64 	%rd23, %rd1, %rd22;
	ld.global.f32 	%f25, [%rd23];
	sub.f32 	%f109, %f25, %f153;
	abs.f32 	%f110, %f109;
	setp.gt.f32 	%p7, %f110, %f152;
	@%p7 bra 	$L__BB0_12;
	ld.global.f32 	%f111, [%rd5];
	fma.rn.f32 	%f151, %f25, %f111, %f151;
	st.global.f32 	[%rd2], %f151;
	ld.global.f32 	%f153, [%rd3];
	ld.global.f32 	%f152, [%rd4];
$L__BB0_12:
	mul.wide.u32 	%rd24, %r57, 4;
	add.s64 	%rd25, %rd1, %rd24;
	ld.global.f32 	%f32, [%rd25];
	sub.f32 	%f112, %f32, %f153;
	abs.f32 	%f113, %f112;
	setp.gt.f32 	%p8, %f113, %f152;
	@%p8 bra 	$L__BB0_14;
	ld.global.f32 	%f114, [%rd5];
	fma.rn.f32 	%f151, %f32, %f114, %f151;
	st.global.f32 	[%rd2], %f151;
	ld.global.f32 	%f153, [%rd3];
	ld.global.f32 	%f152, [%rd4];
$L__BB0_14:
	mul.wide.u32 	%rd26, %r56, 4;
	add.s64 	%rd27, %rd1, %rd26;
	ld.global.f32 	%f39, [%rd27];
	sub.f32 	%f115, %f39, %f153;
	abs.f32 	%f116, %f115;
	setp.gt.f32 	%p9, %f116, %f152;
	@%p9 bra 	$L__BB0_16;
	ld.global.f32 	%f117, [%rd5];
	fma.rn.f32 	%f151, %f39, %f117, %f151;
	st.global.f32 	[%rd2], %f151;
	ld.global.f32 	%f153, [%rd3];
	ld.global.f32 	%f152, [%rd4];
$L__BB0_16:
	mul.wide.u32 	%rd28, %r55, 4;
	add.s64 	%rd29, %rd1, %rd28;
	ld.global.f32 	%f46, [%rd29];
	sub.f32 	%f118, %f46, %f153;
	abs.f32 	%f119, %f118;
	setp.gt.f32 	%p10, %f119, %f152;
	@%p10 bra 	$L__BB0_18;
	ld.global.f32 	%f120, [%rd5];
	fma.rn.f32 	%f151, %f46, %f120, %f151;
	st.global.f32 	[%rd2], %f151;
	ld.global.f32 	%f153, [%rd3];
	ld.global.f32 	%f152, [%rd4];
$L__BB0_18:
	mul.wide.u32 	%rd30, %r54, 4;
	add.s64 	%rd31, %rd1, %rd30;
	ld.global.f32 	%f53, [%rd31];
	sub.f32 	%f121, %f53, %f153;
	abs.f32 	%f122, %f121;
	setp.gt.f32 	%p11, %f122, %f152;
	@%p11 bra 	$L__BB0_20;
	ld.global.f32 	%f123, [%rd5];
	fma.rn.f32 	%f151, %f53, %f123, %f151;
	st.global.f32 	[%rd2], %f151;
$L__BB0_20:
	add.s32 	%r61, %r61, 8;
	add.s32 	%r60, %r60, %r6;
	add.s32 	%r59, %r59, %r6;
	add.s32 	%r58, %r58, %r6;
	add.s32 	%r57, %r57, %r6;
	add.s32 	%r56, %r56, %r6;
	add.s32 	%r55, %r55, %r6;
	add.s32 	%r54, %r54, %r6;
	add.s32 	%r53, %r53, %r6;
	setp.ne.s32 	%p12, %r61, 0;
	@%p12 bra 	$L__BB0_4;
$L__BB0_21:
	setp.eq.s32 	%p13, %r2, 0;
	@%p13 bra 	$L__BB0_42;
	and.b32  	%r32, %r42, 3;
	setp.lt.u32 	%p14, %r2, 4;
	@%p14 bra 	$L__BB0_32;
	mad.lo.s32 	%r33, %r63, %r41, %r1;
	mul.wide.u32 	%rd32, %r33, 4;
	add.s64 	%rd33, %rd1, %rd32;
	ld.global.f32 	%f57, [%rd33];
	ld.global.f32 	%f177, [%rd3];
	sub.f32 	%f124, %f57, %f177;
	abs.f32 	%f125, %f124;
	ld.global.f32 	%f176, [%rd4];
	setp.gt.f32 	%p15, %f125, %f176;
	@%p15 bra 	$L__BB0_25;
	ld.global.f32 	%f126, [%rd5];
	fma.rn.f32 	%f151, %f57, %f126, %f151;
	st.global.f32 	[%rd2], %f151;
	ld.global.f32 	%f177, [%rd3];
	ld.global.f32 	%f176, [%rd4];
$L__BB0_25:
	add.s32 	%r34, %r33, %r41;
	mul.wide.u32 	%rd34, %r34, 4;
	add.s64 	%rd35, %rd1, %rd34;
	ld.global.f32 	%f66, [%rd35];
	sub.f32 	%f127, %f66, %f177;
	abs.f32 	%f128, %f127;
	setp.gt.f32 	%p16, %f128, %f176;
	@%p16 bra 	$L__BB0_27;
	ld.global.f32 	%f129, [%rd5];
	fma.rn.f32 	%f151, %f66, %f129, %f151;
	st.global.f32 	[%rd2], %f151;
	ld.global.f32 	%f177, [%rd3];
	ld.global.f32 	%f176, [%rd4];
$L__BB0_27:
	add.s32 	%r35, %r34, %r41;
	mul.wide.u32 	%rd36, %r35, 4;
	add.s64 	%rd37, %rd1, %rd36;
	ld.global.f32 	%f73, [%rd37];
	sub.f32 	%f130, %f73, %f177;
	abs.f32 	%f131, %f130;
	setp.gt.f32 	%p17, %f131, %f176;
	@%p17 bra 	$L__BB0_29;
	ld.global.f32 	%f132, [%rd5];
	fma.rn.f32 	%f151, %f73, %f132, %f151;
	st.global.f32 	[%rd2], %f151;
	ld.global.f32 	%f177, [%rd3];
	ld.global.f32 	%f176, [%rd4];
$L__BB0_29:
	add.s32 	%r49, %r35, %r41;
	mul.wide.u32 	%rd38, %r49, 4;
	add.s64 	%rd39, %rd1, %rd38;
	ld.global.f32 	%f80, [%rd39];
	sub.f32 	%f133, %f80, %f177;
	abs.f32 	%f134, %f133;
	setp.gt.f32 	%p18, %f134, %f176;
	@%p18 bra 	$L__BB0_31;
	ld.global.f32 	%f135, [%rd5];
	fma.rn.f32 	%f151, %f80, %f135, %f151;
	st.global.f32 	[%rd2], %f151;
$L__BB0_31:
	add.s32 	%r63, %r63, 4;
$L__BB0_32:
	setp.eq.s32 	%p19, %r32, 0;
	@%p19 bra 	$L__BB0_42;
	setp.eq.s32 	%p20, %r32, 1;
	@%p20 bra 	$L__BB0_39;
	mad.lo.s32 	%r38, %r63, %r41, %r1;
	mul.wide.u32 	%rd40, %r38, 4;
	add.s64 	%rd41, %rd1, %rd40;
	ld.global.f32 	%f84, [%rd41];
	ld.global.f32 	%f185, [%rd3];
	sub.f32 	%f136, %f84, %f185;
	abs.f32 	%f137, %f136;
	ld.global.f32 	%f184, [%rd4];
	setp.gt.f32 	%p21, %f137, %f184;
	@%p21 bra 	$L__BB0_36;
	ld.global.f32 	%f138, [%rd5];
	fma.rn.f32 	%f151, %f84, %f138, %f151;
	st.global.f32 	[%rd2], %f151;
	ld.global.f32 	%f185, [%rd3];
	ld.global.f32 	%f184, [%rd4];
$L__BB0_36:
	add.s32 	%r50, %r38, %r41;
	mul.wide.u32 	%rd42, %r50, 4;
	add.s64 	%rd43, %rd1, %rd42;
	ld.global.f32 	%f93, [%rd43];
	sub.f32 	%f139, %f93, %f185;
	abs.f32 	%f140, %f139;
	setp.gt.f32 	%p22, %f140, %f184;
	@%p22 bra 	$L__BB0_38;
	ld.global.f32 	%f141, [%rd5];
	fma.rn.f32 	%f151, %f93, %f141, %f151;
	st.global.f32 	[%rd2], %f151;
$L__BB0_38:
	add.s32 	%r63, %r63, 2;
$L__BB0_39:
	and.b32  	%r51, %r42, 1;
	setp.eq.b32 	%p23, %r51, 1;
	not.pred 	%p24, %p23;
	@%p24 bra 	$L__BB0_42;
	mad.lo.s32 	%r52, %r63, %r41, %r1;
	mul.wide.u32 	%rd44, %r52, 4;
	add.s64 	%rd45, %rd1, %rd44;
	ld.global.f32 	%f97, [%rd45];
	ld.global.f32 	%f142, [%rd3];
	sub.f32 	%f143, %f97, %f142;
	abs.f32 	%f144, %f143;
	ld.global.f32 	%f145, [%rd4];
	setp.gt.f32 	%p25, %f144, %f145;
	@%p25 bra 	$L__BB0_42;
	ld.global.f32 	%f146, [%rd5];
	fma.rn.f32 	%f147, %f97, %f146, %f151;
	st.global.f32 	[%rd2], %f147;
$L__BB0_42:
	ret;

}


// ===== COMPILED SASS (sm_100) =====

	.target	sm_100

	.elftype	@"ET_EXEC"


//--------------------- .note.nv.tkinfo           --------------------------
	.section	.note.nv.tkinfo,"",@"SHT_NOTE"
	.sectionflags	@"SHF_NOTE_NV_TKINFO"
	.tkinfo
        /*0018*/ 	.word	0x00000002
        /*0030*/ 	.string	""
        /*0030*/ 	.string	"ptxas"
        /*0030*/ 	.string	"Cuda compilation tools, release 13.0, V13.0.88"
        /*0030*/ 	.string	"Build cuda_13.0.r13.0/compiler.36424714_0"
        /*0030*/ 	.string	"-arch sm_100 -m 64 "



//--------------------- .note.nv.cuinfo           --------------------------
	.section	.note.nv.cuinfo,"",@"SHT_NOTE"
	.sectionflags	@"SHF_NOTE_NV_CUINFO"
        /*0018*/ 	.short	0x0002
        /*001a*/ 	.short	0x0064
        /*001c*/ 	.short	0x0082
	.zero		2


//--------------------- .nv.info                  --------------------------
	.section	.nv.info,"",@"SHT_CUDA_INFO"
	.align	4


	//----- nvinfo : EIATTR_REGCOUNT
	.align		4
        /*0000*/ 	.byte	0x04, 0x2f
        /*0002*/ 	.short	(.L_1 - .L_0)
	.align		4
.L_0:
        /*0004*/ 	.word	index@(pbtCalcRobustMeanCUDA)
        /*0008*/ 	.word	0x00000020


	//----- nvinfo : EIATTR_FRAME_SIZE
	.align		4
.L_1:
        /*000c*/ 	.byte	0x04, 0x11
        /*000e*/ 	.short	(.L_3 - .L_2)
	.align		4
.L_2:
        /*0010*/ 	.word	index@(pbtCalcRobustMeanCUDA)
        /*0014*/ 	.word	0x00000000


	//----- nvinfo : EIATTR_MIN_STACK_SIZE
	.align		4
.L_3:
        /*0018*/ 	.byte	0x04, 0x12
        /*001a*/ 	.short	(.L_5 - .L_4)
	.align		4
.L_4:
        /*001c*/ 	.word	index@(pbtCalcRobustMeanCUDA)
        /*0020*/ 	.word	0x00000000
.L_5:


//--------------------- .nv.compat                --------------------------
	.section	.nv.compat,"",@"SHT_CUDA_COMPAT_INFO"
	.align	4
        /*0000*/ 	.byte	0x02, 0x09, 0x00, 0x00, 0x02, 0x02, 0x01, 0x00, 0x02, 0x05, 0x05, 0x00, 0x03, 0x07, 0x01, 0x01
        /*0010*/ 	.byte	0x02, 0x03, 0x00, 0x00, 0x02, 0x06, 0x01, 0x00, 0x04, 0x0b, 0x08, 0x00, 0x09, 0x00, 0x00, 0x00
        /*0020*/ 	.byte	0x00, 0x00, 0x00, 0x00


//--------------------- .nv.info.pbtCalcRobustMeanCUDA --------------------------
	.section	.nv.info.pbtCalcRobustMeanCUDA,"",@"SHT_CUDA_INFO"
	.sectionflags	@""
	.align	4


	//----- nvinfo : EIATTR_CUDA_API_VERSION
	.align		4
        /*0000*/ 	.byte	0x04, 0x37
        /*0002*/ 	.short	(.L_7 - .L_6)
.L_6:
        /*0004*/ 	.word	0x00000082


	//----- nvinfo : EIATTR_KPARAM_INFO
	.align		4
.L_7:
        /*0008*/ 	.byte	0x04, 0x17
        /*000a*/ 	.short	(.L_9 - .L_8)
.L_8:
        /*000c*/ 	.word	0x00000000
        /*0010*/ 	.short	0x0006
        /*0012*/ 	.short	0x0028
        /*0014*/ 	.byte	0x00, 0xf5, 0x21, 0x00


	//----- nvinfo : EIATTR_KPARAM_INFO
	.align		4
.L_9:
        /*0018*/ 	.byte	0x04, 0x17
        /*001a*/ 	.short	(.L_11 - .L_10)
.L_10:
        /*001c*/ 	.word	0x00000000
        /*0020*/ 	.short	0x0005
        /*0022*/ 	.short	0x0020
        /*0024*/ 	.byte	0x00, 0xf0, 0x11, 0x00


	//----- nvinfo : EIATTR_KPARAM_INFO
	.align		4
.L_11:
        /*0028*/ 	.byte	0x04, 0x17
        /*002a*/ 	.short	(.L_13 - .L_12)
.L_12:
        /*002c*/ 	.word	0x00000000
        /*0030*/ 	.short	0x0004
        /*0032*/ 	.short	0x001c
        /*0034*/ 	.byte	0x00, 0xf0, 0x11, 0x00


	//----- nvinfo : EIATTR_KPARAM_INFO
	.align		4
.L_13:
        /*0038*/ 	.byte	0x04, 0x17
        /*003a*/ 	.short	(.L_15 - .L_14)
.L_14:
        /*003c*/ 	.word	0x00000000
        /*0040*/ 	.short	0x0003
        /*0042*/ 	.short	0x0018
        /*0044*/ 	.byte	0x00, 0xf0, 0x11, 0x00


	//----- nvinfo : EIATTR_KPARAM_INFO
	.align		4
.L_15:
        /*0048*/ 	.byte	0x04, 0x17
        /*004a*/ 	.short	(.L_17 - .L_16)
.L_16:
        /*004c*/ 	.word	0x00000000
        /*0050*/ 	.short	0x0002
        /*0052*/ 	.short	0x0010
        /*0054*/ 	.byte	0x00, 0xf5, 0x21, 0x00


	//----- nvinfo : EIATTR_KPARAM_INFO
	.align		4
.L_17:
        /*0058*/ 	.byte	0x04, 0x17
        /*005a*/ 	.short	(.L_19 - .L_18)
.L_18:
        /*005c*/ 	.word	0x00000000
        /*0060*/ 	.short	0x0001
        /*0062*/ 	.short	0x0008
        /*0064*/ 	.byte	0x00, 0xf5, 0x21, 0x00


	//----- nvinfo : EIATTR_KPARAM_INFO
	.align		4
.L_19:
        /*0068*/ 	.byte	0x04, 0x17
        /*006a*/ 	.short	(.L_21 - .L_20)
.L_20:
        /*006c*/ 	.word	0x00000000
        /*0070*/ 	.short	0x0000
        /*0072*/ 	.short	0x0000
        /*0074*/ 	.byte	0x00, 0xf5, 0x21, 0x00


	//----- nvinfo : EIATTR_SPARSE_MMA_MASK
	.align		4
.L_21:
        /*0078*/ 	.byte	0x03, 0x50
        /*007a*/ 	.short	0x0000


	//----- nvinfo : EIATTR_MAXREG_COUNT
	.align		4
        /*007c*/ 	.byte	0x03, 0x1b
        /*007e*/ 	.short	0x00ff


	//----- nvinfo : EIATTR_MERCURY_ISA_VERSION
	.align		4
        /*0080*/ 	.byte	0x03, 0x5f
        /*0082*/ 	.short	0x0101


	//----- nvinfo : EIATTR_VRC_CTA_INIT_COUNT
	.align		4
        /*0084*/ 	.byte	0x02, 0x4a
	.zero		1
	.zero		1


	//----- nvinfo : EIATTR_EXIT_INSTR_OFFSETS
	.align		4
        /*0088*/ 	.byte	0x04, 0x1c
        /*008a*/ 	.short	(.L_23 - .L_22)


	//   ....[0]....
.L_22:
        /*008c*/ 	.word	0x00000040


	//   ....[1]....
        /*0090*/ 	.word	0x000000b0


	//   ....[2]....
        /*0094*/ 	.word	0x000007c0


	//   ....[3]....
        /*0098*/ 	.word	0x00000ac0


	//   ....[4]....
        /*009c*/ 	.word	0x00000c70


	//   ....[5]....
        /*00a0*/ 	.word	0x00000cf0


	//   ....[6]....
        /*00a4*/ 	.word	0x00000d30


	//----- nvinfo : EIATTR_CBANK_PARAM_SIZE
	.align		4
.L_23:
        /*00a8*/ 	.byte	0x03, 0x19
        /*00aa*/ 	.short	0x0030


	//----- nvinfo : EIATTR_PARAM_CBANK
	.align		4
        /*00ac*/ 	.byte	0x04, 0x0a
        /*00ae*/ 	.short	(.L_25 - .L_24)
	.align		4
.L_24:
        /*00b0*/ 	.word	index@(.nv.constant0.pbtCalcRobustMeanCUDA)
        /*00b4*/ 	.short	0x0380
        /*00b6*/ 	.short	0x0030


	//----- nvinfo : EIATTR_SW_WAR
	.align		4
.L_25:
        /*00b8*/ 	.byte	0x04, 0x36
        /*00ba*/ 	.short	(.L_27 - .L_26)
.L_26:
        /*00bc*/ 	.word	0x00000008
.L_27:


//--------------------- .nv.callgraph             --------------------------
	.section	.nv.callgraph,"",@"SHT_CUDA_CALLGRAPH"
	.align	4
	.sectionentsize	8
	.align		4
        /*0000*/ 	.word	0x00000000
	.align		4
        /*0004*/ 	.word	0xffffffff
	.align		4
        /*0008*/ 	.word	0x00000000
	.align		4
        /*000c*/ 	.word	0xfffffffe
	.align		4
        /*0010*/ 	.word	0x00000000
	.align		4
        /*0014*/ 	.word	0xfffffffd
	.align		4
        /*0018*/ 	.word	0x00000000
	.align		4
        /*001c*/ 	.word	0xfffffffc


//--------------------- .text.pbtCalcRobustMeanCUDA --------------------------
	.section	.text.pbtCalcRobustMeanCUDA,"ax",@progbits
	.align	128
        .global         pbtCalcRobustMeanCUDA
        .type           pbtCalcRobustMeanCUDA,@function
        .size           pbtCalcRobustMeanCUDA,(.L_x_7 - pbtCalcRobustMeanCUDA)
        .other          pbtCalcRobustMeanCUDA,@"STO_CUDA_ENTRY STV_DEFAULT"
pbtCalcRobustMeanCUDA:
.text.pbtCalcRobustMeanCUDA:
[----:B------:R-:W-:Y:S01]  /*0000*/  LDC R1, c[0x0][0x37c] ;  /* 0x0000df00ff017b82 */ /* 0x000fe20000000800 */
[----:B------:R-:W0:Y:S07]  /*0010*/  S2R R0, SR_CTAID.X ;  /* 0x0000000000007919 */ /* 0x000e2e0000002500 */
[----:B------:R-:W0:Y:S02]  /*0020*/  LDC R29, c[0x0][0x398] ;  /* 0x0000e600ff1d7b82 */ /* 0x000e240000000800 */
[----:B0-----:R-:W-:-:S13]  /*0030*/  ISETP.GE.AND P0, PT, R0, R29, PT ;  /* 0x0000001d0000720c */ /* 0x001fda0003f06270 */
[----:B------:R-:W-:Y:S05]  /*0040*/  @P0 EXIT ;  /* 0x000000000000094d */ /* 0x000fea0003800000 */
[----:B------:R-:W0:Y:S01]  /*0050*/  LDC R2, c[0x0][0x39c] ;  /* 0x0000e700ff027b82 */ /* 0x000e220000000800 */
[----:B------:R-:W1:Y:S07]  /*0060*/  LDCU.64 UR6, c[0x0][0x358] ;  /* 0x00006b00ff0677ac */ /* 0x000e6e0008000a00 */
[----:B------:R-:W2:Y:S01]  /*0070*/  LDC.64 R10, c[0x0][0x3a8] ;  /* 0x0000ea00ff0a7b82 */ /* 0x000ea20000000a00 */
[----:B0-----:R-:W-:Y:S01]  /*0080*/  ISETP.NE.AND P0, PT, R2, RZ, PT ;  /* 0x000000ff0200720c */ /* 0x001fe20003f05270 */
[----:B--2---:R-:W-:-:S05]  /*0090*/  IMAD.WIDE.U32 R10, R0, 0x4, R10 ;  /* 0x00000004000a7825 */ /* 0x004fca00078e000a */
[----:B-1----:R0:W-:Y:S07]  /*00a0*/  STG.E desc[UR6][R10.64], RZ ;  /* 0x000000ff0a007986 */ /* 0x0021ee000c101906 */
[----:B------:R-:W-:Y:S05]  /*00b0*/  @!P0 EXIT ;  /* 0x000000000000894d */ /* 0x000fea0003800000 */
[----:B------:R-:W1:Y:S01]  /*00c0*/  LDC R17, c[0x0][0x3a0] ;  /* 0x0000e800ff117b82 */ /* 0x000e620000000800 */
[----:B------:R-:W2:Y:S01]  /*00d0*/  LDCU UR4, c[0x0][0x39c] ;  /* 0x00007380ff0477ac */ /* 0x000ea20008000800 */
[----:B------:R-:W-:Y:S01]  /*00e0*/  ISETP.GE.U32.AND P1, PT, R2, 0x8, PT ;  /* 0x000000080200780c */ /* 0x000fe20003f26070 */
[----:B------:R-:W-:Y:S01]  /*00f0*/  HFMA2 R3, -RZ, RZ, 0, 0 ;  /* 0x00000000ff037431 */ /* 0x000fe200000001ff */
[----:B------:R-:W-:-:S04]  /*0100*/  MOV R4, RZ ;  /* 0x000000ff00047202 */ /* 0x000fc80000000f00 */
[----:B------:R-:W3:Y:S08]  /*0110*/  LDC.64 R12, c[0x0][0x390] ;  /* 0x0000e400ff0c7b82 */ /* 0x000ef00000000a00 */
[----:B------:R-:W4:Y:S01]  /*0120*/  LDC.64 R14, c[0x0][0x388] ;  /* 0x0000e200ff0e7b82 */ /* 0x000f220000000a00 */
[----:B--2---:R-:W-:-:S07]  /*0130*/  ULOP3.LUT UR4, UR4, 0x7, URZ, 0xc0, !UPT ;  /* 0x0000000704047892 */ /* 0x004fce000f8ec0ff */
[----:B------:R-:W2:Y:S01]  /*0140*/  LDC.64 R20, c[0x0][0x380] ;  /* 0x0000e000ff147b82 */ /* 0x000ea20000000a00 */
[----:B-1----:R-:W-:Y:S01]  /*0150*/  IMAD R17, R29, R17, R0 ;  /* 0x000000111d117224 */ /* 0x002fe200078e0200 */
[----:B------:R-:W-:Y:S01]  /*0160*/  ISETP.NE.AND P0, PT, RZ, UR4, PT ;  /* 0x00000004ff007c0c */ /* 0x000fe2000bf05270 */
[----:B---3--:R-:W-:-:S04]  /*0170*/  IMAD.WIDE.U32 R12, R0, 0x4, R12 ;  /* 0x00000004000c7825 */ /* 0x008fc800078e000c */
[----:B----4-:R-:W-:-:S04]  /*0180*/  IMAD.WIDE.U32 R14, R0, 0x4, R14 ;  /* 0x00000004000e7825 */ /* 0x010fc800078e000e */
[----:B--2---:R-:W-:Y:S01]  /*0190*/  IMAD.WIDE R16, R17, 0x4, R20 ;  /* 0x0000000411107825 */ /* 0x004fe200078e0214 */
[----:B------:R-:W-:Y:S06]  /*01a0*/  @!P1 BRA `(.L_x_0) ;  /* 0x0000000400849947 */ /* 0x000fec0003800000 */
[----:B------:R-:W1:Y:S01]  /*01b0*/  LDC R5, c[0x0][0x398] ;  /* 0x0000e600ff057b82 */ /* 0x000e620000000800 */
[----:B------:R-:W-:Y:S01]  /*01c0*/  LOP3.LUT R3, R2, 0xfffffff8, RZ, 0xc0, !PT ;  /* 0xfffffff802037812 */ /* 0x000fe200078ec0ff */
[C-C-:B------:R-:W-:Y:S01]  /*01d0*/  IMAD R7, R29.reuse, 0x3, R0.reuse ;  /* 0x000000031d077824 */ /* 0x140fe200078e0200 */
[----:B------:R-:W-:Y:S01]  /*01e0*/  IADD3 R2, PT, PT, R0, R29, RZ ;  /* 0x0000001d00027210 */ /* 0x000fe20007ffe0ff */
[C-C-:B------:R-:W-:Y:S01]  /*01f0*/  IMAD R9, R29.reuse, 0x5, R0.reuse ;  /* 0x000000051d097824 */ /* 0x140fe200078e0200 */
[CC--:B------:R-:W-:Y:S01]  /*0200*/  LEA R6, R29.reuse, R0.reuse, 0x1 ;  /* 0x000000001d067211 */ /* 0x0c0fe200078e08ff */
[C-C-:B------:R-:W-:Y:S01]  /*0210*/  IMAD R23, R29.reuse, 0x6, R0.reuse ;  /* 0x000000061d177824 */ /* 0x140fe200078e0200 */
[C---:B------:R-:W-:Y:S01]  /*0220*/  LEA R8, R29.reuse, R0, 0x2 ;  /* 0x000000001d087211 */ /* 0x040fe200078e10ff */
[----:B------:R-:W2:Y:S01]  /*0230*/  LDC.64 R20, c[0x0][0x380] ;  /* 0x0000e000ff147b82 */ /* 0x000ea20000000a00 */
[----:B------:R-:W-:Y:S01]  /*0240*/  IMAD R25, R29, 0x7, R0 ;  /* 0x000000071d197824 */ /* 0x000fe200078e0200 */
[----:B------:R-:W-:-:S02]  /*0250*/  MOV R4, RZ ;  /* 0x000000ff00047202 */ /* 0x000fc40000000f00 */
[----:B------:R-:W-:Y:S02]  /*0260*/  MOV R27, R0 ;  /* 0x00000000001b7202 */ /* 0x000fe40000000f00 */
[----:B------:R-:W-:-:S07]  /*0270*/  IADD3 R22, PT, PT, -R3, RZ, RZ ;  /* 0x000000ff03167210 */ /* 0x000fce0007ffe1ff */
.L_x_1:
[----:B--2---:R-:W-:Y:S01]  /*0280*/  IMAD.WIDE.U32 R28, R27, 0x4, R20 ;  /* 0x000000041b1c7825 */ /* 0x004fe200078e0014 */
[----:B------:R-:W2:Y:S04]  /*0290*/  LDG.E R24, desc[UR6][R16.64] ;  /* 0x0000000610187981 */ /* 0x000ea8000c1e1900 */
[----:B------:R-:W3:Y:S04]  /*02a0*/  LDG.E R26, desc[UR6][R12.64] ;  /* 0x000000060c1a7981 */ /* 0x000ee8000c1e1900 */
[----:B------:R-:W2:Y:S02]  /*02b0*/  LDG.E R29, desc[UR6][R28.64] ;  /* 0x000000061c1d7981 */ /* 0x000ea4000c1e1900 */
[----:B--2---:R-:W-:-:S05]  /*02c0*/  FADD R19, R29, -R24 ;  /* 0x800000181d137221 */ /* 0x004fca0000000000 */
[----:B---3--:R-:W-:-:S13]  /*02d0*/  FSETP.GT.AND P1, PT, |R19|, R26, PT ;  /* 0x0000001a1300720b */ /* 0x008fda0003f24200 */
[----:B------:R-:W2:Y:S02]  /*02e0*/  @!P1 LDG.E R18, desc[UR6][R14.64] ;  /* 0x000000060e129981 */ /* 0x000ea4000c1e1900 */
[----:B--2---:R-:W-:Y:S01]  /*02f0*/  @!P1 FFMA R4, R29, R18, R4 ;  /* 0x000000121d049223 */ /* 0x004fe20000000004 */
[----:B------:R-:W-:-:S04]  /*0300*/  IMAD.WIDE.U32 R18, R2, 0x4, R20 ;  /* 0x0000000402127825 */ /* 0x000fc800078e0014 */
[----:B------:R2:W-:Y:S04]  /*0310*/  @!P1 STG.E desc[UR6][R10.64], R4 ;  /* 0x000000040a009986 */ /* 0x0005e8000c101906 */
[----:B------:R-:W3:Y:S04]  /*0320*/  LDG.E R19, desc[UR6][R18.64] ;  /* 0x0000000612137981 */ /* 0x000ee8000c1e1900 */
[----:B------:R-:W3:Y:S04]  /*0330*/  @!P1 LDG.E R24, desc[UR6][R16.64] ;  /* 0x0000000610189981 */ /* 0x000ee8000c1e1900 */
[----:B------:R-:W4:Y:S01]  /*0340*/  @!P1 LDG.E R26, desc[UR6][R12.64] ;  /* 0x000000060c1a9981 */ /* 0x000f22000c1e1900 */
[----:B---3--:R-:W-:-:S05]  /*0350*/  FADD R29, -R24, R19 ;  /* 0x00000013181d7221 */ /* 0x008fca0000000100 */
[----:B----4-:R-:W-:-:S13]  /*0360*/  FSETP.GT.AND P1, PT, |R29|, R26, PT ;  /* 0x0000001a1d00720b */ /* 0x010fda0003f24200 */
        /* <DEDUP_REMOVED lines=52> */
[----:B---3--:R-:W-:-:S05]  /*06b0*/  FADD R29, R19, -R24 ;  /* 0x80000018131d7221 */ /* 0x008fca0000000000 */
[----:B----4-:R-:W-:-:S13]  /*06c0*/  FSETP.GT.AND P1, PT, |R29|, R26, PT ;  /* 0x0000001a1d00720b */ /* 0x010fda0003f24200 */
[----:B------:R-:W2:Y:S01]  /*06d0*/  @!P1 LDG.E R24, desc[UR6][R14.64] ;  /* 0x000000060e189981 */ /* 0x000ea2000c1e1900 */
[----:B------:R-:W-:Y:S02]  /*06e0*/  IADD3 R22, PT, PT, R22, 0x8, RZ ;  /* 0x0000000816167810 */ /* 0x000fe40007ffe0ff */
[----:B-1----:R-:W-:-:S04]  /*06f0*/  MOV R29, R5 ;  /* 0x00000005001d7202 */ /* 0x002fc80000000f00 */
[C---:B------:R-:W-:Y:S02]  /*0700*/  LEA R2, R29.reuse, R2, 0x3 ;  /* 0x000000021d027211 */ /* 0x040fe400078e18ff */
[C---:B------:R-:W-:Y:S02]  /*0710*/  LEA R6, R29.reuse, R6, 0x3 ;  /* 0x000000061d067211 */ /* 0x040fe400078e18ff */
[C---:B------:R-:W-:Y:S02]  /*0720*/  LEA R7, R29.reuse, R7, 0x3 ;  /* 0x000000071d077211 */ /* 0x040fe400078e18ff */
[C---:B------:R-:W-:Y:S02]  /*0730*/  LEA R8, R29.reuse, R8, 0x3 ;  /* 0x000000081d087211 */ /* 0x040fe400078e18ff */
[C---:B------:R-:W-:Y:S02]  /*0740*/  LEA R9, R29.reuse, R9, 0x3 ;  /* 0x000000091d097211 */ /* 0x040fe400078e18ff */
[----:B------:R-:W-:-:S02]  /*0750*/  LEA R23, R29, R23, 0x3 ;  /* 0x000000171d177211 */ /* 0x000fc400078e18ff */
[C---:B------:R-:W-:Y:S02]  /*0760*/  LEA R25, R29.reuse, R25, 0x3 ;  /* 0x000000191d197211 */ /* 0x040fe400078e18ff */
[----:B------:R-:W-:Y:S01]  /*0770*/  LEA R27, R29, R27, 0x3 ;  /* 0x0000001b1d1b7211 */ /* 0x000fe200078e18ff */
[----:B--2---:R-:W-:-:S05]  /*0780*/  @!P1 FFMA R4, R19, R24, R4 ;  /* 0x0000001813049223 */ /* 0x004fca0000000004 */
[----:B------:R3:W-:Y:S01]  /*0790*/  @!P1 STG.E desc[UR6][R10.64], R4 ;  /* 0x000000040a009986 */ /* 0x0007e2000c101906 */
[----:B------:R-:W-:-:S13]  /*07a0*/  ISETP.NE.AND P1, PT, R22, RZ, PT ;  /* 0x000000ff1600720c */ /* 0x000fda0003f25270 */
[----:B---3--:R-:W-:Y:S05]  /*07b0*/  @P1 BRA `(.L_x_1) ;  /* 0xfffffff800b01947 */ /* 0x008fea000383ffff */
.L_x_0:
[----:B------:R-:W-:Y:S05]  /*07c0*/  @!P0 EXIT ;  /* 0x000000000000894d */ /* 0x000fea0003800000 */
[----:B------:R-:W1:Y:S01]  /*07d0*/  LDC R2, c[0x0][0x39c] ;  /* 0x0000e700ff027b82 */ /* 0x000e620000000800 */
[----:B------:R-:W-:Y:S01]  /*07e0*/  UISETP.GE.U32.AND UP0, UPT, UR4, 0x4, UPT ;  /* 0x000000040400788c */ /* 0x000fe2000bf06070 */
[----:B-1----:R-:W-:-:S08]  /*07f0*/  LOP3.LUT R22, R2, 0x3, RZ, 0xc0, !PT ;  /* 0x0000000302167812 */ /* 0x002fd000078ec0ff */
[----:B------:R-:W-:Y:S05]  /*0800*/  BRA.U !UP0, `(.L_x_2) ;  /* 0x0000000108a87547 */ /* 0x000fea000b800000 */
[----:B------:R-:W-:Y:S01]  /*0810*/  IMAD R8, R3, R29, R0 ;  /* 0x0000001d03087224 */ /* 0x000fe200078e0200 */
[----:B------:R-:W2:Y:S03]  /*0820*/  LDG.E R5, desc[UR6][R16.64] ;  /* 0x0000000610057981 */ /* 0x000ea6000c1e1900 */
[----:B------:R-:W-:Y:S01]  /*0830*/  IMAD.WIDE.U32 R18, R8, 0x4, R20 ;  /* 0x0000000408127825 */ /* 0x000fe200078e0014 */
[----:B------:R-:W3:Y:S05]  /*0840*/  LDG.E R6, desc[UR6][R12.64] ;  /* 0x000000060c067981 */ /* 0x000eea000c1e1900 */
[----:B------:R-:W2:Y:S02]  /*0850*/  LDG.E R19, desc[UR6][R18.64] ;  /* 0x0000000612137981 */ /* 0x000ea4000c1e1900 */
[----:B--2---:R-:W-:-:S05]  /*0860*/  FADD R7, R19, -R5 ;  /* 0x8000000513077221 */ /* 0x004fca0000000000 */
[----:B---3--:R-:W-:-:S13]  /*0870*/  FSETP.GT.AND P0, PT, |R7|, R6, PT ;  /* 0x000000060700720b */ /* 0x008fda0003f04200 */
[----:B------:R-:W2:Y:S01]  /*0880*/  @!P0 LDG.E R7, desc[UR6][R14.64] ;  /* 0x000000060e078981 */ /* 0x000ea2000c1e1900 */
[----:B------:R-:W-:-:S05]  /*0890*/  IADD3 R23, PT, PT, R8, R29, RZ ;  /* 0x0000001d08177210 */ /* 0x000fca0007ffe0ff */
[----:B------:R-:W-:-:S04]  /*08a0*/  IMAD.WIDE.U32 R8, R23, 0x4, R20 ;  /* 0x0000000417087825 */ /* 0x000fc800078e0014 */
[----:B--2---:R-:W-:-:S05]  /*08b0*/  @!P0 FFMA R4, R19, R7, R4 ;  /* 0x0000000713048223 */ /* 0x004fca0000000004 */
[----:B------:R1:W-:Y:S04]  /*08c0*/  @!P0 STG.E desc[UR6][R10.64], R4 ;  /* 0x000000040a008986 */ /* 0x0003e8000c101906 */
[----:B------:R-:W2:Y:S04]  /*08d0*/  LDG.E R9, desc[UR6][R8.64] ;  /* 0x0000000608097981 */ /* 0x000ea8000c1e1900 */
[----:B------:R-:W2:Y:S04]  /*08e0*/  @!P0 LDG.E R5, desc[UR6][R16.64] ;  /* 0x0000000610058981 */ /* 0x000ea8000c1e1900 */
[----:B------:R-:W3:Y:S01]  /*08f0*/  @!P0 LDG.E R6, desc[UR6][R12.64] ;  /* 0x000000060c068981 */ /* 0x000ee2000c1e1900 */
[----:B--2---:R-:W-:-:S05]  /*0900*/  FADD R7, -R5, R9 ;  /* 0x0000000905077221 */ /* 0x004fca0000000100 */
[----:B---3--:R-:W-:-:S13]  /*0910*/  FSETP.GT.AND P0, PT, |R7|, R6, PT ;  /* 0x000000060700720b */ /* 0x008fda0003f04200 */
[----:B------:R-:W1:Y:S01]  /*0920*/  @!P0 LDG.E R7, desc[UR6][R14.64] ;  /* 0x000000060e078981 */ /* 0x000e62000c1e1900 */
[----:B------:R-:W-:-:S05]  /*0930*/  IADD3 R23, PT, PT, R23, R29, RZ ;  /* 0x0000001d17177210 */ /* 0x000fca0007ffe0ff */
[----:B------:R-:W-:-:S04]  /*0940*/  IMAD.WIDE.U32 R18, R23, 0x4, R20 ;  /* 0x0000000417127825 */ /* 0x000fc800078e0014 */
[----:B-1----:R-:W-:-:S05]  /*0950*/  @!P0 FFMA R4, R9, R7, R4 ;  /* 0x0000000709048223 */ /* 0x002fca0000000004 */
        /* <DEDUP_REMOVED lines=14> */
[----:B--2---:R-:W-:-:S05]  /*0a40*/  FADD R5, R9, -R5 ;  /* 0x8000000509057221 */ /* 0x004fca0000000000 */
[----:B---3--:R-:W-:-:S13]  /*0a50*/  FSETP.GT.AND P0, PT, |R5|, R6, PT ;  /* 0x000000060500720b */ /* 0x008fda0003f04200 */
[----:B-1----:R-:W-:Y:S05]  /*0a60*/  @P0 BRA `(.L_x_3) ;  /* 0x00000000000c0947 */ /* 0x002fea0003800000 */
[----:B------:R-:W2:Y:S02]  /*0a70*/  LDG.E R5, desc[UR6][R14.64] ;  /* 0x000000060e057981 */ /* 0x000ea4000c1e1900 */
[----:B--2---:R-:W-:-:S05]  /*0a80*/  FFMA R4, R9, R5, R4 ;  /* 0x0000000509047223 */ /* 0x004fca0000000004 */
[----:B------:R1:W-:Y:S02]  /*0a90*/  STG.E desc[UR6][R10.64], R4 ;  /* 0x000000040a007986 */ /* 0x0003e4000c101906 */
.L_x_3:
[----:B------:R-:W-:-:S07]  /*0aa0*/  IADD3 R3, PT, PT, R3, 0x4, RZ ;  /* 0x0000000403037810 */ /* 0x000fce0007ffe0ff */
.L_x_2:
[----:B------:R-:W-:-:S13]  /*0ab0*/  ISETP.NE.AND P0, PT, R22, RZ, PT ;  /* 0x000000ff1600720c */ /* 0x000fda0003f05270 */
[----:B------:R-:W-:Y:S05]  /*0ac0*/  @!P0 EXIT ;  /* 0x000000000000894d */ /* 0x000fea0003800000 */
[----:B------:R-:W-:-:S13]  /*0ad0*/  ISETP.NE.AND P0, PT, R22, 0x1, PT ;  /* 0x000000011600780c */ /* 0x000fda0003f05270 */
[----:B------:R-:W-:Y:S05]  /*0ae0*/  @!P0 BRA `(.L_x_4) ;  /* 0x0000000000588947 */ /* 0x000fea0003800000 */
[----:B------:R-:W-:Y:S01]  /*0af0*/  IMAD R9, R3, R29, R0 ;  /* 0x0000001d03097224 */ /* 0x000fe200078e0200 */
[----:B------:R-:W2:Y:S03]  /*0b00*/  LDG.E R18, desc[UR6][R16.64] ;  /* 0x0000000610127981 */ /* 0x000ea6000c1e1900 */
[----:B------:R-:W-:Y:S01]  /*0b10*/  IMAD.WIDE.U32 R6, R9, 0x4, R20 ;  /* 0x0000000409067825 */ /* 0x000fe200078e0014 */
[----:B------:R-:W3:Y:S05]  /*0b20*/  LDG.E R22, desc[UR6][R12.64] ;  /* 0x000000060c167981 */ /* 0x000eea000c1e1900 */
[----:B------:R-:W2:Y:S02]  /*0b30*/  LDG.E R7, desc[UR6][R6.64] ;  /* 0x0000000606077981 */ /* 0x000ea4000c1e1900 */
[----:B--2---:R-:W-:-:S05]  /*0b40*/  FADD R5, R7, -R18 ;  /* 0x8000001207057221 */ /* 0x004fca0000000000 */
        /* <DEDUP_REMOVED lines=15> */
.L_x_5:
[----:B------:R-:W-:-:S07]  /*0c40*/  IADD3 R3, PT, PT, R3, 0x2, RZ ;  /* 0x0000000203037810 */ /* 0x000fce0007ffe0ff */
.L_x_4:
[----:B------:R-:W-:-:S04]  /*0c50*/  LOP3.LUT R2, R2, 0x1, RZ, 0xc0, !PT ;  /* 0x0000000102027812 */ /* 0x000fc800078ec0ff */
[----:B------:R-:W-:-:S13]  /*0c60*/  ISETP.NE.U32.AND P0, PT, R2, 0x1, PT ;  /* 0x000000010200780c */ /* 0x000fda0003f05070 */
[----:B------:R-:W-:Y:S05]  /*0c70*/  @P0 EXIT ;  /* 0x000000000000094d */ /* 0x000fea0003800000 */
[----:B------:R-:W-:Y:S01]  /*0c80*/  IMAD R3, R3, R29, R0 ;  /* 0x0000001d03037224 */ /* 0x000fe200078e0200 */
[----:B------:R-:W2:Y:S03]  /*0c90*/  LDG.E R16, desc[UR6][R16.64] ;  /* 0x0000000610107981 */ /* 0x000ea6000c1e1900 */
[----:B------:R-:W-:Y:S01]  /*0ca0*/  IMAD.WIDE.U32 R20, R3, 0x4, R20 ;  /* 0x0000000403147825 */ /* 0x000fe200078e0014 */
[----:B------:R-:W3:Y:S05]  /*0cb0*/  LDG.E R13, desc[UR6][R12.64] ;  /* 0x000000060c0d7981 */ /* 0x000eea000c1e1900 */
[----:B------:R-:W2:Y:S02]  /*0cc0*/  LDG.E R21, desc[UR6][R20.64] ;  /* 0x0000000614157981 */ /* 0x000ea4000c1e1900 */
[----:B--2---:R-:W-:-:S05]  /*0cd0*/  FADD R0, R21, -R16 ;  /* 0x8000001015007221 */ /* 0x004fca0000000000 */
[----:B---3--:R-:W-:-:S13]  /*0ce0*/  FSETP.GT.AND P0, PT, |R0|, R13, PT ;  /* 0x0000000d0000720b */ /* 0x008fda0003f04200 */
[----:B------:R-:W-:Y:S05]  /*0cf0*/  @P0 EXIT ;  /* 0x000000000000094d */ /* 0x000fea0003800000 */
[----:B------:R-:W2:Y:S02]  /*0d00*/  LDG.E R15, desc[UR6][R14.64] ;  /* 0x000000060e0f7981 */ /* 0x000ea4000c1e1900 */
[----:B--2---:R-:W-:-:S05]  /*0d10*/  FFMA R3, R21, R15, R4 ;  /* 0x0000000f15037223 */ /* 0x004fca0000000004 */
[----:B------:R-:W-:Y:S01]  /*0d20*/  STG.E desc[UR6][R10.64], R3 ;  /* 0x000000030a007986 */ /* 0x000fe2000c101906 */
[----:B------:R-:W-:Y:S05]  /*0d30*/  EXIT ;  /* 0x000000000000794d */ /* 0x000fea0003800000 */
.L_x_6:
[----:B------:R-:W-:-:S00]  /*0d40*/  BRA `(.L_x_6) ;  /* 0xfffffffc00fc7947 */ /* 0x000fc0000383ffff */
[----:B------:R-:W-:-:S00]  /*0d50*/  NOP ;  /* 0x0000000000007918 */ /* 0x000fc00000000000 */
        /* <DEDUP_REMOVED lines=10> */
.L_x_7:


//--------------------- .nv.shared.reserved.0     --------------------------
	.section	.nv.shared.reserved.0,"aw",@nobits
	.weak		__nv_reservedSMEM_offset_0_alias
	.size		__nv_reservedSMEM_offset_0_alias, 0, 64
	.other		__nv_reservedSMEM_offset_0_alias,@"STO_CUDA_RESERVED_SHARED STV_DEFAULT"
__nv_reservedSMEM_offset_0_alias:
	.zero		0
	.zero		64


//--------------------- .nv.constant0.pbtCalcRobustMeanCUDA --------------------------
	.section	.nv.constant0.pbtCalcRobustMeanCUDA,"a",@progbits
	.sectionflags	@""
	.align	4
.nv.constant0.pbtCalcRobustMeanCUDA:
	.zero		944


//--------------------- SYMBOLS --------------------------

	.type		.nv.reservedSmem.offset0,@object
	.size		.nv.reservedSmem.offset0,0x4
